//
// Generated by NVIDIA NVVM Compiler
//
// Compiler Build ID: CL-36424714
// Cuda compilation tools, release 13.0, V13.0.88
// Based on NVVM 20.0.0
//

.version 9.0
.target sm_100
.address_size 64

	// .globl	_Z14sigmoid_kernelPKfPfmm

.visible .entry _Z14sigmoid_kernelPKfPfmm(
	.param .u64 .ptr .align 1 _Z14sigmoid_kernelPKfPfmm_param_0,
	.param .u64 .ptr .align 1 _Z14sigmoid_kernelPKfPfmm_param_1,
	.param .u64 _Z14sigmoid_kernelPKfPfmm_param_2,
	.param .u64 _Z14sigmoid_kernelPKfPfmm_param_3
)
{
	.reg .pred 	%p<2>;
	.reg .b32 	%r<7>;
	.reg .b32 	%f<15>;
	.reg .b64 	%rd<12>;

	ld.param.u64 	%rd2, [_Z14sigmoid_kernelPKfPfmm_param_0];
	ld.param.u64 	%rd3, [_Z14sigmoid_kernelPKfPfmm_param_1];
	ld.param.u64 	%rd4, [_Z14sigmoid_kernelPKfPfmm_param_2];
	ld.param.u64 	%rd5, [_Z14sigmoid_kernelPKfPfmm_param_3];
	mov.u32 	%r1, %ctaid.x;
	mov.u32 	%r2, %ntid.x;
	mov.u32 	%r3, %tid.x;
	mad.lo.s32 	%r4, %r1, %r2, %r3;
	cvt.u64.u32 	%rd1, %r4;
	mul.lo.s64 	%rd6, %rd5, %rd4;
	setp.le.u64 	%p1, %rd6, %rd1;
	@%p1 bra 	$L__BB0_2;
	cvta.to.global.u64 	%rd7, %rd2;
	cvta.to.global.u64 	%rd8, %rd3;
	shl.b64 	%rd9, %rd1, 2;
	add.s64 	%rd10, %rd7, %rd9;
	ld.global.f32 	%f1, [%rd10];
	fma.rn.f32 	%f2, %f1, 0fBBBB989D, 0f3F000000;
	cvt.sat.f32.f32 	%f3, %f2;
	mov.f32 	%f4, 0f4B400001;
	mov.f32 	%f5, 0f437C0000;
	fma.rm.f32 	%f6, %f3, %f5, %f4;
	add.f32 	%f7, %f6, 0fCB40007F;
	neg.f32 	%f8, %f7;
	fma.rn.f32 	%f9, %f1, 0fBFB8AA3B, %f8;
	fma.rn.f32 	%f10, %f1, 0fB2A57060, %f9;
	mov.b32 	%r5, %f6;
	shl.b32 	%r6, %r5, 23;
	mov.b32 	%f11, %r6;
	ex2.approx.ftz.f32 	%f12, %f10;
	fma.rn.f32 	%f13, %f12, %f11, 0f3F800000;
	rcp.rn.f32 	%f14, %f13;
	add.s64 	%rd11, %rd8, %rd9;
	st.global.f32 	[%rd11], %f14;
$L__BB0_2:
	ret;

}


// ===== COMPILED SASS (sm_100) =====

	.target	sm_100

	.elftype	@"ET_EXEC"


//--------------------- .note.nv.tkinfo           --------------------------
	.section	.note.nv.tkinfo,"",@"SHT_NOTE"
	.sectionflags	@"SHF_NOTE_NV_TKINFO"
	.tkinfo
        /*0018*/ 	.word	0x00000002
        /*0030*/ 	.string	""
        /*0030*/ 	.string	"ptxas"
        /*0030*/ 	.string	"Cuda compilation tools, release 13.0, V13.0.88"
        /*0030*/ 	.string	"Build cuda_13.0.r13.0/compiler.36424714_0"
        /*0030*/ 	.string	"-arch sm_100 -m 64 "



//--------------------- .note.nv.cuinfo           --------------------------
	.section	.note.nv.cuinfo,"",@"SHT_NOTE"
	.sectionflags	@"SHF_NOTE_NV_CUINFO"
        /*0018*/ 	.short	0x0002
        /*001a*/ 	.short	0x0064
        /*001c*/ 	.short	0x0082
	.zero		2


//--------------------- .nv.info                  --------------------------
	.section	.nv.info,"",@"SHT_CUDA_INFO"
	.align	4


	//----- nvinfo : EIATTR_REGCOUNT
	.align		4
        /*0000*/ 	.byte	0x04, 0x2f
        /*0002*/ 	.short	(.L_1 - .L_0)
	.align		4
.L_0:
        /*0004*/ 	.word	index@(_Z14sigmoid_kernelPKfPfmm)
        /*0008*/ 	.word	0x0000000f


	//----- nvinfo : EIATTR_FRAME_SIZE
	.align		4
.L_1:
        /*000c*/ 	.byte	0x04, 0x11
        /*000e*/ 	.short	(.L_3 - .L_2)
	.align		4
.L_2:
        /*0010*/ 	.word	index@($__internal_0_$__cuda_sm20_rcp_rn_f32_slowpath)
        /*0014*/ 	.word	0x00000000


	//----- nvinfo : EIATTR_FRAME_SIZE
	.align		4
.L_3:
        /*0018*/ 	.byte	0x04, 0x11
        /*001a*/ 	.short	(.L_5 - .L_4)
	.align		4
.L_4:
        /*001c*/ 	.word	index@(_Z14sigmoid_kernelPKfPfmm)
        /*0020*/ 	.word	0x00000000


	//----- nvinfo : EIATTR_MIN_STACK_SIZE
	.align		4
.L_5:
        /*0024*/ 	.byte	0x04, 0x12
        /*0026*/ 	.short	(.L_7 - .L_6)
	.align		4
.L_6:
        /*0028*/ 	.word	index@(_Z14sigmoid_kernelPKfPfmm)
        /*002c*/ 	.word	0x00000000
.L_7:


//--------------------- .nv.compat                --------------------------
	.section	.nv.compat,"",@"SHT_CUDA_COMPAT_INFO"
	.align	4
        /*0000*/ 	.byte	0x02, 0x09, 0x00, 0x00, 0x02, 0x02, 0x01, 0x00, 0x02, 0x05, 0x05, 0x00, 0x03, 0x07, 0x01, 0x01
        /*0010*/ 	.byte	0x02, 0x03, 0x00, 0x00, 0x02, 0x06, 0x01, 0x00, 0x04, 0x0b, 0x08, 0x00, 0x09, 0x00, 0x00, 0x00
        /*0020*/ 	.byte	0x00, 0x00, 0x00, 0x00


//--------------------- .nv.info._Z14sigmoid_kernelPKfPfmm --------------------------
	.section	.nv.info._Z14sigmoid_kernelPKfPfmm,"",@"SHT_CUDA_INFO"
	.sectionflags	@""
	.align	4


	//----- nvinfo : EIATTR_CUDA_API_VERSION
	.align		4
        /*0000*/ 	.byte	0x04, 0x37
        /*0002*/ 	.short	(.L_9 - .L_8)
.L_8:
        /*0004*/ 	.word	0x00000082


	//----- nvinfo : EIATTR_KPARAM_INFO
	.align		4
.L_9:
        /*0008*/ 	.byte	0x04, 0x17
        /*000a*/ 	.short	(.L_11 - .L_10)
.L_10:
        /*000c*/ 	.word	0x00000000
        /*0010*/ 	.short	0x0003
        /*0012*/ 	.short	0x0018
        /*0014*/ 	.byte	0x00, 0xf0, 0x21, 0x00


	//----- nvinfo : EIATTR_KPARAM_INFO
	.align		4
.L_11:
        /*0018*/ 	.byte	0x04, 0x17
        /*001a*/ 	.short	(.L_13 - .L_12)
.L_12:
        /*001c*/ 	.word	0x00000000
        /*0020*/ 	.short	0x0002
        /*0022*/ 	.short	0x0010
        /*0024*/ 	.byte	0x00, 0xf0, 0x21, 0x00


	//----- nvinfo : EIATTR_KPARAM_INFO
	.align		4
.L_13:
        /*0028*/ 	.byte	0x04, 0x17
        /*002a*/ 	.short	(.L_15 - .L_14)
.L_14:
        /*002c*/ 	.word	0x00000000
        /*0030*/ 	.short	0x0001
        /*0032*/ 	.short	0x0008
        /*0034*/ 	.byte	0x00, 0xf5, 0x21, 0x00


	//----- nvinfo : EIATTR_KPARAM_INFO
	.align		4
.L_15:
        /*0038*/ 	.byte	0x04, 0x17
        /*003a*/ 	.short	(.L_17 - .L_16)
.L_16:
        /*003c*/ 	.word	0x00000000
        /*0040*/ 	.short	0x0000
        /*0042*/ 	.short	0x0000
        /*0044*/ 	.byte	0x00, 0xf5, 0x21, 0x00


	//----- nvinfo : EIATTR_SPARSE_MMA_MASK
	.align		4
.L_17:
        /*0048*/ 	.byte	0x03, 0x50
        /*004a*/ 	.short	0x0000


	//----- nvinfo : EIATTR_MAXREG_COUNT
	.align		4
        /*004c*/ 	.byte	0x03, 0x1b
        /*004e*/ 	.short	0x00ff


	//----- nvinfo : EIATTR_MERCURY_ISA_VERSION
	.align		4
        /*0050*/ 	.byte	0x03, 0x5f
        /*0052*/ 	.short	0x0101


	//----- nvinfo : EIATTR_VRC_CTA_INIT_COUNT
	.align		4
        /*0054*/ 	.byte	0x02, 0x4a
	.zero		1
	.zero		1


	//----- nvinfo : EIATTR_EXIT_INSTR_OFFSETS
	.align		4
        /*0058*/ 	.byte	0x04, 0x1c
        /*005a*/ 	.short	(.L_19 - .L_18)


	//   ....[0]....
.L_18:
        /*005c*/ 	.word	0x000000d0


	//   ....[1]....
        /*0060*/ 	.word	0x00000310


	//----- nvinfo : EIATTR_CRS_STACK_SIZE
	.align		4
.L_19:
        /*0064*/ 	.byte	0x04, 0x1e
        /*0066*/ 	.short	(.L_21 - .L_20)
.L_20:
        /*0068*/ 	.word	0x00000000


	//----- nvinfo : EIATTR_CBANK_PARAM_SIZE
	.align		4
.L_21:
        /*006c*/ 	.byte	0x03, 0x19
        /*006e*/ 	.short	0x0020


	//----- nvinfo : EIATTR_PARAM_CBANK
	.align		4
        /*0070*/ 	.byte	0x04, 0x0a
        /*0072*/ 	.short	(.L_23 - .L_22)
	.align		4
.L_22:
        /*0074*/ 	.word	index@(.nv.constant0._Z14sigmoid_kernelPKfPfmm)
        /*0078*/ 	.short	0x0380
        /*007a*/ 	.short	0x0020


	//----- nvinfo : EIATTR_SW_WAR
	.align		4
.L_23:
        /*007c*/ 	.byte	0x04, 0x36
        /*007e*/ 	.short	(.L_25 - .L_24)
.L_24:
        /*0080*/ 	.word	0x00000008
.L_25:


//--------------------- .nv.callgraph             --------------------------
	.section	.nv.callgraph,"",@"SHT_CUDA_CALLGRAPH"
	.align	4
	.sectionentsize	8
	.align		4
        /*0000*/ 	.word	0x00000000
	.align		4
        /*0004*/ 	.word	0xffffffff
	.align		4
        /*0008*/ 	.word	0x00000000
	.align		4
        /*000c*/ 	.word	0xfffffffe
	.align		4
        /*0010*/ 	.word	0x00000000
	.align		4
        /*0014*/ 	.word	0xfffffffd
	.align		4
        /*0018*/ 	.word	0x00000000
	.align		4
        /*001c*/ 	.word	0xfffffffc


//--------------------- .text._Z14sigmoid_kernelPKfPfmm --------------------------
	.section	.text._Z14sigmoid_kernelPKfPfmm,"ax",@progbits
	.align	128
        .global         _Z14sigmoid_kernelPKfPfmm
        .type           _Z14sigmoid_kernelPKfPfmm,@function
        .size           _Z14sigmoid_kernelPKfPfmm,(.L_x_8 - _Z14sigmoid_kernelPKfPfmm)
        .other          _Z14sigmoid_kernelPKfPfmm,@"STO_CUDA_ENTRY STV_DEFAULT"
_Z14sigmoid_kernelPKfPfmm:
.text._Z14sigmoid_kernelPKfPfmm:
[----:B------:R-:W-:Y:S01]  /*0000*/  LDC R1, c[0x0][0x37c] ;  /* 0x0000df00ff017b82 */ /* 0x000fe20000000800 */
[----:B------:R-:W0:Y:S01]  /*0010*/  S2R R0, SR_TID.X ;  /* 0x0000000000007919 */ /* 0x000e220000002100 */
[----:B------:R-:W1:Y:S06]  /*0020*/  LDCU.128 UR8, c[0x0][0x390] ;  /* 0x00007200ff0877ac */ /* 0x000e6c0008000c00 */
[----:B------:R-:W0:Y:S08]  /*0030*/  S2UR UR7, SR_CTAID.X ;  /* 0x00000000000779c3 */ /* 0x000e300000002500 */
[----:B------:R-:W0:Y:S01]  /*0040*/  LDC R3, c[0x0][0x360] ;  /* 0x0000d800ff037b82 */ /* 0x000e220000000800 */
[----:B-1----:R-:W-:-:S02]  /*0050*/  UIMAD UR6, UR11, UR8, URZ ;  /* 0x000000080b0672a4 */ /* 0x002fc4000f8e02ff */
[----:B------:R-:W-:Y:S02]  /*0060*/  UIMAD.WIDE.U32 UR4, UR10, UR8, URZ ;  /* 0x000000080a0472a5 */ /* 0x000fe4000f8e00ff */
[----:B------:R-:W-:-:S04]  /*0070*/  UIMAD UR6, UR10, UR9, UR6 ;  /* 0x000000090a0672a4 */ /* 0x000fc8000f8e0206 */
[----:B------:R-:W-:Y:S01]  /*0080*/  UIADD3 UR5, UPT, UPT, UR5, UR6, URZ ;  /* 0x0000000605057290 */ /* 0x000fe2000fffe0ff */
[----:B0-----:R-:W-:-:S05]  /*0090*/  IMAD R3, R3, UR7, R0 ;  /* 0x0000000703037c24 */ /* 0x001fca000f8e0200 */
[----:B------:R-:W-:Y:S01]  /*00a0*/  IMAD.U32 R0, RZ, RZ, UR5 ;  /* 0x00000005ff007e24 */ /* 0x000fe2000f8e00ff */
[----:B------:R-:W-:-:S04]  /*00b0*/  ISETP.LT.U32.AND P0, PT, R3, UR4, PT ;  /* 0x0000000403007c0c */ /* 0x000fc8000bf01070 */
[----:B------:R-:W-:-:S13]  /*00c0*/  ISETP.GT.U32.AND.EX P0, PT, R0, RZ, PT, P0 ;  /* 0x000000ff0000720c */ /* 0x000fda0003f04100 */
[----:B------:R-:W-:Y:S05]  /*00d0*/  @!P0 EXIT ;  /* 0x000000000000894d */ /* 0x000fea0003800000 */
[----:B------:R-:W0:Y:S01]  /*00e0*/  LDCU.64 UR6, c[0x0][0x380] ;  /* 0x00007000ff0677ac */ /* 0x000e220008000a00 */
[----:B------:R-:W-:Y:S01]  /*00f0*/  IMAD.SHL.U32 R4, R3, 0x4, RZ ;  /* 0x0000000403047824 */ /* 0x000fe200078e00ff */
[----:B------:R-:W-:Y:S01]  /*0100*/  SHF.R.U32.HI R3, RZ, 0x1e, R3 ;  /* 0x0000001eff037819 */ /* 0x000fe20000011603 */
[----:B------:R-:W1:Y:S03]  /*0110*/  LDCU.64 UR4, c[0x0][0x358] ;  /* 0x00006b00ff0477ac */ /* 0x000e660008000a00 */
[----:B0-----:R-:W-:-:S04]  /*0120*/  IADD3 R6, P0, PT, R4, UR6, RZ ;  /* 0x0000000604067c10 */ /* 0x001fc8000ff1e0ff */
[----:B------:R-:W-:-:S05]  /*0130*/  IADD3.X R7, PT, PT, R3, UR7, RZ, P0, !PT ;  /* 0x0000000703077c10 */ /* 0x000fca00087fe4ff */
[----:B-1----:R-:W2:Y:S01]  /*0140*/  LDG.E R6, desc[UR4][R6.64] ;  /* 0x0000000406067981 */ /* 0x002ea2000c1e1900 */
[----:B------:R-:W-:Y:S01]  /*0150*/  IMAD.MOV.U32 R5, RZ, RZ, 0x3bbb989d ;  /* 0x3bbb989dff057424 */ /* 0x000fe200078e00ff */
[----:B------:R-:W-:Y:S01]  /*0160*/  BSSY.RECONVERGENT B0, `(.L_x_0) ;  /* 0x0000016000007945 */ /* 0x000fe20003800200 */
[----:B------:R-:W-:Y:S02]  /*0170*/  IMAD.MOV.U32 R9, RZ, RZ, 0x437c0000 ;  /* 0x437c0000ff097424 */ /* 0x000fe400078e00ff */
[----:B--2---:R-:W-:-:S04]  /*0180*/  FFMA.SAT R0, R6, -R5, 0.5 ;  /* 0x3f00000006007423 */ /* 0x004fc80000002805 */
[----:B------:R-:W-:-:S04]  /*0190*/  FFMA.RM R0, R0, R9, 12582913 ;  /* 0x4b40000100007423 */ /* 0x000fc80000004009 */
[C---:B------:R-:W-:Y:S01]  /*01a0*/  FADD R5, R0.reuse, -12583039 ;  /* 0xcb40007f00057421 */ /* 0x040fe20000000000 */
[----:B------:R-:W-:-:S03]  /*01b0*/  IMAD.SHL.U32 R0, R0, 0x800000, RZ ;  /* 0x0080000000007824 */ /* 0x000fc600078e00ff */
[----:B------:R-:W-:-:S04]  /*01c0*/  FFMA R5, R6, -1.4426950216293334961, -R5 ;  /* 0xbfb8aa3b06057823 */ /* 0x000fc80000000805 */
[----:B------:R-:W-:-:S06]  /*01d0*/  FFMA R5, R6, -1.925963033500011079e-08, R5 ;  /* 0xb2a5706006057823 */ /* 0x000fcc0000000005 */
[----:B------:R-:W0:Y:S02]  /*01e0*/  MUFU.EX2 R5, R5 ;  /* 0x0000000500057308 */ /* 0x000e240000000800 */
[----:B0-----:R-:W-:-:S05]  /*01f0*/  FFMA R0, R0, R5, 1 ;  /* 0x3f80000000007423 */ /* 0x001fca0000000005 */
[----:B------:R-:W-:-:S04]  /*0200*/  IADD3 R2, PT, PT, R0, 0x1800000, RZ ;  /* 0x0180000000027810 */ /* 0x000fc80007ffe0ff */
[----:B------:R-:W-:-:S04]  /*0210*/  LOP3.LUT R2, R2, 0x7f800000, RZ, 0xc0, !PT ;  /* 0x7f80000002027812 */ /* 0x000fc800078ec0ff */
[----:B------:R-:W-:-:S13]  /*0220*/  ISETP.GT.U32.AND P0, PT, R2, 0x1ffffff, PT ;  /* 0x01ffffff0200780c */ /* 0x000fda0003f04070 */
[----:B------:R-:W-:Y:S05]  /*0230*/  @P0 BRA `(.L_x_1) ;  /* 0x0000000000100947 */ /* 0x000fea0003800000 */
[----:B------:R-:W-:-:S07]  /*0240*/  MOV R6, 0x260 ;  /* 0x0000026000067802 */ /* 0x000fce0000000f00 */
[----:B------:R-:W-:Y:S05]  /*0250*/  CALL.REL.NOINC `($__internal_0_$__cuda_sm20_rcp_rn_f32_slowpath) ;  /* 0x0000000000307944 */ /* 0x000fea0003c00000 */
[----:B------:R-:W-:Y:S01]  /*0260*/  IMAD.MOV.U32 R7, RZ, RZ, R5 ;  /* 0x000000ffff077224 */ /* 0x000fe200078e0005 */
[----:B------:R-:W-:Y:S06]  /*0270*/  BRA `(.L_x_2) ;  /* 0x0000000000107947 */ /* 0x000fec0003800000 */
.L_x_1:
[----:B------:R-:W0:Y:S02]  /*0280*/  MUFU.RCP R7, R0 ;  /* 0x0000000000077308 */ /* 0x000e240000001000 */
[----:B0-----:R-:W-:-:S04]  /*0290*/  FFMA R2, R0, R7, -1 ;  /* 0xbf80000000027423 */ /* 0x001fc80000000007 */
[----:B------:R-:W-:-:S04]  /*02a0*/  FADD.FTZ R2, -R2, -RZ ;  /* 0x800000ff02027221 */ /* 0x000fc80000010100 */
[----:B------:R-:W-:-:S07]  /*02b0*/  FFMA R7, R7, R2, R7 ;  /* 0x0000000207077223 */ /* 0x000fce0000000007 */
.L_x_2:
[----:B------:R-:W-:Y:S05]  /*02c0*/  BSYNC.RECONVERGENT B0 ;  /* 0x0000000000007941 */ /* 0x000fea0003800200 */
.L_x_0:
[----:B------:R-:W0:Y:S02]  /*02d0*/  LDCU.64 UR6, c[0x0][0x388] ;  /* 0x00007100ff0677ac */ /* 0x000e240008000a00 */
[----:B0-----:R-:W-:-:S04]  /*02e0*/  IADD3 R4, P0, PT, R4, UR6, RZ ;  /* 0x0000000604047c10 */ /* 0x001fc8000ff1e0ff */
[----:B------:R-:W-:-:S05]  /*02f0*/  IADD3.X R5, PT, PT, R3, UR7, RZ, P0, !PT ;  /* 0x0000000703057c10 */ /* 0x000fca00087fe4ff */
[----:B------:R-:W-:Y:S01]  /*0300*/  STG.E desc[UR4][R4.64], R7 ;  /* 0x0000000704007986 */ /* 0x000fe2000c101904 */
[----:B------:R-:W-:Y:S05]  /*0310*/  EXIT ;  /* 0x000000000000794d */ /* 0x000fea0003800000 */
        .weak           $__internal_0_$__cuda_sm20_rcp_rn_f32_slowpath
        .type           $__internal_0_$__cuda_sm20_rcp_rn_f32_slowpath,@function
        .size           $__internal_0_$__cuda_sm20_rcp_rn_f32_slowpath,(.L_x_8 - $__internal_0_$__cuda_sm20_rcp_rn_f32_slowpath)
$__internal_0_$__cuda_sm20_rcp_rn_f32_slowpath:
[----:B------:R-:W-:Y:S01]  /*0320*/  IMAD.SHL.U32 R2, R0, 0x2, RZ ;  /* 0x0000000200027824 */ /* 0x000fe200078e00ff */
[----:B------:R-:W-:Y:S04]  /*0330*/  BSSY.RECONVERGENT B1, `(.L_x_3) ;  /* 0x0000030000017945 */ /* 0x000fe80003800200 */
[----:B------:R-:W-:-:S04]  /*0340*/  SHF.R.U32.HI R2, RZ, 0x18, R2 ;  /* 0x00000018ff027819 */ /* 0x000fc80000011602 */
[----:B------:R-:W-:-:S13]  /*0350*/  ISETP.NE.U32.AND P0, PT, R2, RZ, PT ;  /* 0x000000ff0200720c */ /* 0x000fda0003f05070 */
[----:B------:R-:W-:Y:S05]  /*0360*/  @P0 BRA `(.L_x_4) ;  /* 0x0000000000280947 */ /* 0x000fea0003800000 */
[----:B------:R-:W-:-:S05]  /*0370*/  IMAD.SHL.U32 R2, R0, 0x2, RZ ;  /* 0x0000000200027824 */ /* 0x000fca00078e00ff */
[----:B------:R-:W-:-:S13]  /*0380*/  ISETP.NE.AND P0, PT, R2, RZ, PT ;  /* 0x000000ff0200720c */ /* 0x000fda0003f05270 */
[----:B------:R-:W-:Y:S01]  /*0390*/  @P0 FFMA R7, R0, 1.84467440737095516160e+19, RZ ;  /* 0x5f80000000070823 */ /* 0x000fe200000000ff */
[----:B------:R-:W-:Y:S08]  /*03a0*/  @!P0 MUFU.RCP R5, R0 ;  /* 0x0000000000058308 */ /* 0x000ff00000001000 */
[----:B------:R-:W0:Y:S02]  /*03b0*/  @P0 MUFU.RCP R2, R7 ;  /* 0x0000000700020308 */ /* 0x000e240000001000 */
[----:B0-----:R-:W-:-:S04]  /*03c0*/  @P0 FFMA R8, R7, R2, -1 ;  /* 0xbf80000007080423 */ /* 0x001fc80000000002 */
[----:B------:R-:W-:-:S04]  /*03d0*/  @P0 FADD.FTZ R9, -R8, -RZ ;  /* 0x800000ff08090221 */ /* 0x000fc80000010100 */
[----:B------:R-:W-:-:S04]  /*03e0*/  @P0 FFMA R2, R2, R9, R2 ;  /* 0x0000000902020223 */ /* 0x000fc80000000002 */
[----:B------:R-:W-:Y:S01]  /*03f0*/  @P0 FFMA R5, R2, 1.84467440737095516160e+19, RZ ;  /* 0x5f80000002050823 */ /* 0x000fe200000000ff */
[----:B------:R-:W-:Y:S06]  /*0400*/  BRA `(.L_x_5) ;  /* 0x0000000000887947 */ /* 0x000fec0003800000 */
.L_x_4:
[----:B------:R-:W-:-:S05]  /*0410*/  VIADD R5, R2, 0xffffff03 ;  /* 0xffffff0302057836 */ /* 0x000fca0000000000 */
[----:B------:R-:W-:-:S13]  /*0420*/  ISETP.GT.U32.AND P0, PT, R5, 0x1, PT ;  /* 0x000000010500780c */ /* 0x000fda0003f04070 */
[----:B------:R-:W-:Y:S05]  /*0430*/  @P0 BRA `(.L_x_6) ;  /* 0x0000000000780947 */ /* 0x000fea0003800000 */
[----:B------:R-:W-:Y:S01]  /*0440*/  LOP3.LUT R7, R0, 0x7fffff, RZ, 0xc0, !PT ;  /* 0x007fffff00077812 */ /* 0x000fe200078ec0ff */
[----:B------:R-:W-:-:S03]  /*0450*/  HFMA2 R12, -RZ, RZ, 0, 1.78813934326171875e-07 ;  /* 0x00000003ff0c7431 */ /* 0x000fc600000001ff */
[----:B------:R-:W-:-:S04]  /*0460*/  LOP3.LUT R7, R7, 0x3f800000, RZ, 0xfc, !PT ;  /* 0x3f80000007077812 */ /* 0x000fc800078efcff */
[----:B------:R-:W0:Y:S01]  /*0470*/  MUFU.RCP R8, R7 ;  /* 0x0000000700087308 */ /* 0x000e220000001000 */
[----:B------:R-:W-:Y:S01]  /*0480*/  SHF.L.U32 R11, R12, R5, RZ ;  /* 0x000000050c0b7219 */ /* 0x000fe200000006ff */
[----:B0-----:R-:W-:-:S04]  /*0490*/  FFMA R9, R7, R8, -1 ;  /* 0xbf80000007097423 */ /* 0x001fc80000000008 */
[----:B------:R-:W-:-:S04]  /*04a0*/  FADD.FTZ R9, -R9, -RZ ;  /* 0x800000ff09097221 */ /* 0x000fc80000010100 */
[CCC-:B------:R-:W-:Y:S01]  /*04b0*/  FFMA.RM R10, R8.reuse, R9.reuse, R8.reuse ;  /* 0x00000009080a7223 */ /* 0x1c0fe20000004008 */
[----:B------:R-:W-:-:S04]  /*04c0*/  FFMA.RP R9, R8, R9, R8 ;  /* 0x0000000908097223 */ /* 0x000fc80000008008 */
[C---:B------:R-:W-:Y:S02]  /*04d0*/  LOP3.LUT R8, R10.reuse, 0x7fffff, RZ, 0xc0, !PT ;  /* 0x007fffff0a087812 */ /* 0x040fe400078ec0ff */
[----:B------:R-:W-:Y:S02]  /*04e0*/  FSETP.NEU.FTZ.AND P0, PT, R10, R9, PT ;  /* 0x000000090a00720b */ /* 0x000fe40003f1d000 */
[----:B------:R-:W-:Y:S02]  /*04f0*/  LOP3.LUT R8, R8, 0x800000, RZ, 0xfc, !PT ;  /* 0x0080000008087812 */ /* 0x000fe400078efcff */
[----:B------:R-:W-:Y:S02]  /*0500*/  SEL R9, RZ, 0xffffffff, !P0 ;  /* 0xffffffffff097807 */ /* 0x000fe40004000000 */
[----:B------:R-:W-:-:S03]  /*0510*/  LOP3.LUT R10, R11, R8, RZ, 0xc0, !PT ;  /* 0x000000080b0a7212 */ /* 0x000fc600078ec0ff */
[----:B------:R-:W-:Y:S01]  /*0520*/  IMAD.MOV R9, RZ, RZ, -R9 ;  /* 0x000000ffff097224 */ /* 0x000fe200078e0a09 */
[----:B------:R-:W-:-:S04]  /*0530*/  SHF.R.U32.HI R10, RZ, R5, R10 ;  /* 0x00000005ff0a7219 */ /* 0x000fc8000001160a */
[----:B------:R-:W-:Y:S02]  /*0540*/  LOP3.LUT P1, RZ, R9, R5, R8, 0xf8, !PT ;  /* 0x0000000509ff7212 */ /* 0x000fe4000782f808 */
[C---:B------:R-:W-:Y:S02]  /*0550*/  LOP3.LUT P0, RZ, R10.reuse, 0x1, RZ, 0xc0, !PT ;  /* 0x000000010aff7812 */ /* 0x040fe4000780c0ff */
[----:B------:R-:W-:-:S04]  /*0560*/  LOP3.LUT P2, RZ, R10, 0x2, RZ, 0xc0, !PT ;  /* 0x000000020aff7812 */ /* 0x000fc8000784c0ff */
[----:B------:R-:W-:Y:S02]  /*0570*/  PLOP3.LUT P0, PT, P0, P1, P2, 0xe0, 0x0 ;  /* 0x000000000000781c */ /* 0x000fe40000703c20 */
[----:B------:R-:W-:Y:S02]  /*0580*/  LOP3.LUT P1, RZ, R0, 0x7fffff, RZ, 0xc0, !PT ;  /* 0x007fffff00ff7812 */ /* 0x000fe4000782c0ff */
[----:B------:R-:W-:-:S05]  /*0590*/  SEL R5, RZ, 0x1, !P0 ;  /* 0x00000001ff057807 */ /* 0x000fca0004000000 */
[----:B------:R-:W-:-:S05]  /*05a0*/  IMAD.MOV R5, RZ, RZ, -R5 ;  /* 0x000000ffff057224 */ /* 0x000fca00078e0a05 */
[----:B------:R-:W-:Y:S01]  /*05b0*/  ISETP.GE.AND P0, PT, R5, RZ, PT ;  /* 0x000000ff0500720c */ /* 0x000fe20003f06270 */
[----:B------:R-:W-:-:S05]  /*05c0*/  VIADD R5, R2, 0xffffff04 ;  /* 0xffffff0402057836 */ /* 0x000fca0000000000 */
[----:B------:R-:W-:-:S07]  /*05d0*/  SHF.R.U32.HI R5, RZ, R5, R8 ;  /* 0x00000005ff057219 */ /* 0x000fce0000011608 */
[----:B------:R-:W-:-:S05]  /*05e0*/  @!P0 IADD3 R5, PT, PT, R5, 0x1, RZ ;  /* 0x0000000105058810 */ /* 0x000fca0007ffe0ff */
[----:B------:R-:W-:-:S05]  /*05f0*/  @!P1 IMAD.SHL.U32 R5, R5, 0x2, RZ ;  /* 0x0000000205059824 */ /* 0x000fca00078e00ff */
[----:B------:R-:W-:Y:S01]  /*0600*/  LOP3.LUT R5, R5, 0x80000000, R0, 0xf8, !PT ;  /* 0x8000000005057812 */ /* 0x000fe200078ef800 */
[----:B------:R-:W-:Y:S06]  /*0610*/  BRA `(.L_x_5) ;  /* 0x0000000000047947 */ /* 0x000fec0003800000 */
.L_x_6:
[----:B------:R0:W1:Y:S02]  /*0620*/  MUFU.RCP R5, R0 ;  /* 0x0000000000057308 */ /* 0x0000640000001000 */
.L_x_5:
[----:B------:R-:W-:Y:S05]  /*0630*/  BSYNC.RECONVERGENT B1 ;  /* 0x0000000000017941 */ /* 0x000fea0003800200 */
.L_x_3:
[----:B------:R-:W-:-:S04]  /*0640*/  IMAD.MOV.U32 R7, RZ, RZ, 0x0 ;  /* 0x00000000ff077424 */ /* 0x000fc800078e00ff */
[----:B01----:R-:W-:Y:S05]  /*0650*/  RET.REL.NODEC R6 `(_Z14sigmoid_kernelPKfPfmm) ;  /* 0xfffffff806687950 */ /* 0x003fea0003c3ffff */
.L_x_7:
[----:B------:R-:W-:-:S00]  /*0660*/  BRA `(.L_x_7) ;  /* 0xfffffffc00fc7947 */ /* 0x000fc0000383ffff */
[----:B------:R-:W-:-:S00]  /*0670*/  NOP ;  /* 0x0000000000007918 */ /* 0x000fc00000000000 */
        /* <DEDUP_REMOVED lines=8> */
.L_x_8:


//--------------------- .nv.shared.reserved.0     --------------------------
	.section	.nv.shared.reserved.0,"aw",@nobits
	.weak		__nv_reservedSMEM_offset_0_alias
	.size		__nv_reservedSMEM_offset_0_alias, 0, 64
	.other		__nv_reservedSMEM_offset_0_alias,@"STO_CUDA_RESERVED_SHARED STV_DEFAULT"
__nv_reservedSMEM_offset_0_alias:
	.zero		0
	.zero		64


//--------------------- .nv.constant0._Z14sigmoid_kernelPKfPfmm --------------------------
	.section	.nv.constant0._Z14sigmoid_kernelPKfPfmm,"a",@progbits
	.sectionflags	@""
	.align	4
.nv.constant0._Z14sigmoid_kernelPKfPfmm:
	.zero		928


//--------------------- SYMBOLS --------------------------

	.type		.nv.reservedSmem.offset0,@object
	.size		.nv.reservedSmem.offset0,0x4
